	.headerflags	@"EF_CUDA_TEXMODE_UNIFIED EF_CUDA_64BIT_ADDRESS EF_CUDA_ACCELERATORS EF_CUDA_SM90 EF_CUDA_VIRTUAL_SM(EF_CUDA_SM90)"
	.elftype	@"ET_EXEC"


//--------------------- .nv.info                  --------------------------
	.section	.nv.info,"",@"SHT_CUDA_INFO"
	.align	4


	//----- nvinfo : EIATTR_REGCOUNT
	.align		4
        /*0000*/ 	.byte	0x04, 0x2f
        /*0002*/ 	.short	(.L_3 - .L_2)
	.align		4
.L_2:
        /*0004*/ 	.word	index@(triton_per_fused__weight_norm_interface_8)
        /*0008*/ 	.word	0x00000015


	//----- nvinfo : EIATTR_MIN_STACK_SIZE
	.align		4
.L_3:
        /*000c*/ 	.byte	0x04, 0x12
        /*000e*/ 	.short	(.L_5 - .L_4)
	.align		4
.L_4:
        /*0010*/ 	.word	index@(triton_per_fused__weight_norm_interface_8)
        /*0014*/ 	.word	0x00000000


	//----- nvinfo : EIATTR_FRAME_SIZE
	.align		4
.L_5:
        /*0018*/ 	.byte	0x04, 0x11
        /*001a*/ 	.short	(.L_7 - .L_6)
	.align		4
.L_6:
        /*001c*/ 	.word	index@(triton_per_fused__weight_norm_interface_8)
        /*0020*/ 	.word	0x00000000


	//----- nvinfo : EIATTR_MIN_STACK_SIZE
	.align		4
.L_7:
        /*0024*/ 	.byte	0x04, 0x12
        /*0026*/ 	.short	(.L_9 - .L_8)
	.align		4
.L_8:
        /*0028*/ 	.word	index@(triton_per_fused__weight_norm_interface_8)
        /*002c*/ 	.word	0x00000000
.L_9:


//--------------------- .nv.info.triton_per_fused__weight_norm_interface_8 --------------------------
	.section	.nv.info.triton_per_fused__weight_norm_interface_8,"",@"SHT_CUDA_INFO"
	.sectionflags	@""
	.align	4


	//----- nvinfo : EIATTR_CUDA_API_VERSION
	.align		4
        /*0000*/ 	.byte	0x04, 0x37
        /*0002*/ 	.short	(.L_11 - .L_10)
.L_10:
        /*0004*/ 	.word	0x0000007c


	//----- nvinfo : EIATTR_KPARAM_INFO
	.align		4
.L_11:
        /*0008*/ 	.byte	0x04, 0x17
        /*000a*/ 	.short	(.L_13 - .L_12)
.L_12:
        /*000c*/ 	.word	0x00000000
        /*0010*/ 	.short	0x0006
        /*0012*/ 	.short	0x002c
        /*0014*/ 	.byte	0x00, 0xf0, 0x11, 0x00


	//----- nvinfo : EIATTR_KPARAM_INFO
	.align		4
.L_13:
        /*0018*/ 	.byte	0x04, 0x17
        /*001a*/ 	.short	(.L_15 - .L_14)
.L_14:
        /*001c*/ 	.word	0x00000000
        /*0020*/ 	.short	0x0005
        /*0022*/ 	.short	0x0028
        /*0024*/ 	.byte	0x00, 0xf0, 0x11, 0x00


	//----- nvinfo : EIATTR_KPARAM_INFO
	.align		4
.L_15:
        /*0028*/ 	.byte	0x04, 0x17
        /*002a*/ 	.short	(.L_17 - .L_16)
.L_16:
        /*002c*/ 	.word	0x00000000
        /*0030*/ 	.short	0x0004
        /*0032*/ 	.short	0x0020
        /*0034*/ 	.byte	0x00, 0xf4, 0x21, 0x00


	//----- nvinfo : EIATTR_KPARAM_INFO
	.align		4
.L_17:
        /*0038*/ 	.byte	0x04, 0x17
        /*003a*/ 	.short	(.L_19 - .L_18)
.L_18:
        /*003c*/ 	.word	0x00000000
        /*0040*/ 	.short	0x0003
        /*0042*/ 	.short	0x0018
        /*0044*/ 	.byte	0x00, 0xf4, 0x21, 0x00


	//----- nvinfo : EIATTR_KPARAM_INFO
	.align		4
.L_19:
        /*0048*/ 	.byte	0x04, 0x17
        /*004a*/ 	.short	(.L_21 - .L_20)
.L_20:
        /*004c*/ 	.word	0x00000000
        /*0050*/ 	.short	0x0002
        /*0052*/ 	.short	0x0010
        /*0054*/ 	.byte	0x00, 0xf4, 0x21, 0x00


	//----- nvinfo : EIATTR_KPARAM_INFO
	.align		4
.L_21:
        /*0058*/ 	.byte	0x04, 0x17
        /*005a*/ 	.short	(.L_23 - .L_22)
.L_22:
        /*005c*/ 	.word	0x00000000
        /*0060*/ 	.short	0x0001
        /*0062*/ 	.short	0x0008
        /*0064*/ 	.byte	0x00, 0xf4, 0x21, 0x00


	//----- nvinfo : EIATTR_KPARAM_INFO
	.align		4
.L_23:
        /*0068*/ 	.byte	0x04, 0x17
        /*006a*/ 	.short	(.L_25 - .L_24)
.L_24:
        /*006c*/ 	.word	0x00000000
        /*0070*/ 	.short	0x0000
        /*0072*/ 	.short	0x0000
        /*0074*/ 	.byte	0x00, 0xf4, 0x21, 0x00


	//----- nvinfo : EIATTR_SPARSE_MMA_MASK
	.align		4
.L_25:
        /*0078*/ 	.byte	0x03, 0x50
        /*007a*/ 	.short	0x0000


	//----- nvinfo : EIATTR_MAXREG_COUNT
	.align		4
        /*007c*/ 	.byte	0x03, 0x1b
        /*007e*/ 	.short	0x00ff


	//----- nvinfo : EIATTR_COOP_GROUP_MASK_REGIDS
	.align		4
        /*0080*/ 	.byte	0x04, 0x29
        /*0082*/ 	.short	(.L_27 - .L_26)


	//   ....[0]....
.L_26:
        /*0084*/ 	.word	0xffffffff


	//   ....[1]....
        /*0088*/ 	.word	0xffffffff


	//   ....[2]....
        /*008c*/ 	.word	0xffffffff


	//   ....[3]....
        /*0090*/ 	.word	0xffffffff


	//   ....[4]....
        /*0094*/ 	.word	0xffffffff


	//   ....[5]....
        /*0098*/ 	.word	0xffffffff


	//   ....[6]....
        /*009c*/ 	.word	0xffffffff


	//   ....[7]....
        /*00a0*/ 	.word	0xffffffff


	//----- nvinfo : EIATTR_COOP_GROUP_INSTR_OFFSETS
	.align		4
.L_27:
        /*00a4*/ 	.byte	0x04, 0x28
        /*00a6*/ 	.short	(.L_29 - .L_28)


	//   ....[0]....
.L_28:
        /*00a8*/ 	.word	0x000001d0


	//   ....[1]....
        /*00ac*/ 	.word	0x00000200


	//   ....[2]....
        /*00b0*/ 	.word	0x00000220


	//   ....[3]....
        /*00b4*/ 	.word	0x00000240


	//   ....[4]....
        /*00b8*/ 	.word	0x00000260


	//   ....[5]....
        /*00bc*/ 	.word	0x000002d0


	//   ....[6]....
        /*00c0*/ 	.word	0x000002f0


	//   ....[7]....
        /*00c4*/ 	.word	0x00000320


	//----- nvinfo : EIATTR_EXIT_INSTR_OFFSETS
	.align		4
.L_29:
        /*00c8*/ 	.byte	0x04, 0x1c
        /*00ca*/ 	.short	(.L_31 - .L_30)


	//   ....[0]....
.L_30:
        /*00cc*/ 	.word	0x00000510


	//   ....[1]....
        /*00d0*/ 	.word	0x00000530


	//----- nvinfo : EIATTR_REQNTID
	.align		4
.L_31:
        /*00d4*/ 	.byte	0x04, 0x10
        /*00d6*/ 	.short	(.L_33 - .L_32)
.L_32:
        /*00d8*/ 	.word	0x00000100
        /*00dc*/ 	.word	0x00000001
        /*00e0*/ 	.word	0x00000001


	//----- nvinfo : EIATTR_CBANK_PARAM_SIZE
	.align		4
.L_33:
        /*00e4*/ 	.byte	0x03, 0x19
        /*00e6*/ 	.short	0x0030


	//----- nvinfo : EIATTR_PARAM_CBANK
	.align		4
        /*00e8*/ 	.byte	0x04, 0x0a
        /*00ea*/ 	.short	(.L_35 - .L_34)
	.align		4
.L_34:
        /*00ec*/ 	.word	index@(.nv.constant0.triton_per_fused__weight_norm_interface_8)
        /*00f0*/ 	.short	0x0210
        /*00f2*/ 	.short	0x0030


	//----- nvinfo : EIATTR_SW_WAR
	.align		4
.L_35:
        /*00f4*/ 	.byte	0x04, 0x36
        /*00f6*/ 	.short	(.L_37 - .L_36)
.L_36:
        /*00f8*/ 	.word	0x00000008
.L_37:


//--------------------- .nv.callgraph             --------------------------
	.section	.nv.callgraph,"",@"SHT_CUDA_CALLGRAPH"
	.align	4
	.sectionentsize	8
	.align		4
        /*0000*/ 	.word	0x00000000
	.align		4
        /*0004*/ 	.word	0xffffffff
	.align		4
        /*0008*/ 	.word	0x00000000
	.align		4
        /*000c*/ 	.word	0xfffffffe
	.align		4
        /*0010*/ 	.word	0x00000000
	.align		4
        /*0014*/ 	.word	0xfffffffd
	.align		4
        /*0018*/ 	.word	0x00000000
	.align		4
        /*001c*/ 	.word	0xfffffffc


//--------------------- .nv.constant4             --------------------------
	.section	.nv.constant4,"a",@progbits
	.align	8
	.align		8
.nv.constant4:
        /*0000*/ 	.dword	_$_str
	.align		8
        /*0008*/ 	.dword	_$_str_$_2


//--------------------- .text.triton_per_fused__weight_norm_interface_8 --------------------------
	.section	.text.triton_per_fused__weight_norm_interface_8,"ax",@progbits
	.sectionflags	@"SHF_BARRIERS=1"
	.align	128
        .global         triton_per_fused__weight_norm_interface_8
        .type           triton_per_fused__weight_norm_interface_8,@function
        .size           triton_per_fused__weight_norm_interface_8,(.L_x_1 - triton_per_fused__weight_norm_interface_8)
        .other          triton_per_fused__weight_norm_interface_8,@"STO_CUDA_ENTRY STV_DEFAULT"
triton_per_fused__weight_norm_interface_8:
.text.triton_per_fused__weight_norm_interface_8:
[----:B------:R-:W0:Y:S02]  /*0000*/  LDC R1, c[0x0][0x28] ;  /* 0x00000a00ff017b82 */ /* 0x000e240000000800 */
[----:B------:R-:W1:Y:S01]  /*0010*/  S2R R14, SR_TID.X ;  /* 0x00000000000e7919 */ /* 0x000e620000002100 */
[----:B------:R-:W2:Y:S01]  /*0020*/  LDC.64 R10, c[0x0][0x218] ;  /* 0x00008600ff0a7b82 */ /* 0x000ea20000000a00 */
[----:B------:R-:W-:Y:S01]  /*0030*/  CS2R R6, SRZ ;  /* 0x0000000000067805 */ /* 0x000fe2000001ff00 */
[----:B------:R-:W-:Y:S01]  /*0040*/  ULDC.64 UR6, c[0x0][0x208] ;  /* 0x0000820000067ab9 */ /* 0x000fe20000000a00 */
[----:B------:R-:W3:Y:S01]  /*0050*/  S2R R8, SR_CTAID.X ;  /* 0x0000000000087919 */ /* 0x000ee20000002500 */
[----:B-1----:R-:W-:-:S04]  /*0060*/  SHF.L.U32 R2, R14, 0x2, RZ ;  /* 0x000000020e027819 */ /* 0x002fc800000006ff */
[----:B------:R-:W-:-:S04]  /*0070*/  LOP3.LUT R5, R2, 0x3fc, RZ, 0xc0, !PT ;  /* 0x000003fc02057812 */ /* 0x000fc800078ec0ff */
[----:B------:R-:W-:Y:S01]  /*0080*/  ISETP.GE.U32.AND P1, PT, R5, 0x280, PT ;  /* 0x000002800500780c */ /* 0x000fe20003f26070 */
[----:B---3--:R-:W-:Y:S01]  /*0090*/  IMAD R0, R8, 0x280, R5 ;  /* 0x0000028008007824 */ /* 0x008fe200078e0205 */
[----:B------:R-:W-:-:S03]  /*00a0*/  CS2R R4, SRZ ;  /* 0x0000000000047805 */ /* 0x000fc6000001ff00 */
[----:B--2---:R-:W-:-:S08]  /*00b0*/  IMAD.WIDE R10, R0, 0x4, R10 ;  /* 0x00000004000a7825 */ /* 0x004fd000078e020a */
[----:B------:R1:W2:Y:S02]  /*00c0*/  @!P1 LDG.E.128 R4, desc[UR6][R10.64] ;  /* 0x000000060a049981 */ /* 0x0002a4000c1e1d00 */
[----:B-1----:R-:W1:Y:S08]  /*00d0*/  LDC.64 R10, c[0x0][0x220] ;  /* 0x00008800ff0a7b82 */ /* 0x002e700000000a00 */
[----:B------:R-:W3:Y:S01]  /*00e0*/  S2UR UR5, SR_CgaCtaId ;  /* 0x00000000000579c3 */ /* 0x000ee20000008800 */
[----:B-1----:R-:W-:Y:S01]  /*00f0*/  IMAD.WIDE R10, R8, 0x4, R10 ;  /* 0x00000004080a7825 */ /* 0x002fe200078e020a */
[----:B------:R-:W-:Y:S01]  /*0100*/  LOP3.LUT P0, RZ, R14, 0x1f, RZ, 0xc0, !PT ;  /* 0x0000001f0eff7812 */ /* 0x000fe2000780c0ff */
[----:B------:R-:W-:-:S02]  /*0110*/  UMOV UR4, 0x400 ;  /* 0x0000040000047882 */ /* 0x000fc40000000000 */
[----:B---3--:R-:W-:Y:S01]  /*0120*/  UPRMT UR4, UR5, 0x654, UR4 ;  /* 0x0000065405047896 */ /* 0x008fe20008000004 */
[----:B------:R-:W-:Y:S02]  /*0130*/  ISETP.GE.AND P2, PT, R14, 0x8, PT ;  /* 0x000000080e00780c */ /* 0x000fe40003f46270 */
[----:B--2---:R-:W-:Y:S02]  /*0140*/  SEL R5, R5, RZ, !P1 ;  /* 0x000000ff05057207 */ /* 0x004fe40004800000 */
[----:B------:R-:W-:Y:S02]  /*0150*/  SEL R4, R4, RZ, !P1 ;  /* 0x000000ff04047207 */ /* 0x000fe40004800000 */
[----:B------:R-:W-:Y:S01]  /*0160*/  SEL R6, R6, RZ, !P1 ;  /* 0x000000ff06067207 */ /* 0x000fe20004800000 */
[----:B------:R-:W-:Y:S01]  /*0170*/  FMUL R9, R5, R5 ;  /* 0x0000000505097220 */ /* 0x000fe20000400000 */
[----:B------:R-:W-:-:S03]  /*0180*/  SEL R7, R7, RZ, !P1 ;  /* 0x000000ff07077207 */ /* 0x000fc60004800000 */
[----:B------:R-:W-:-:S04]  /*0190*/  FFMA R9, R4, R4, R9 ;  /* 0x0000000404097223 */ /* 0x000fc80000000009 */
[----:B------:R-:W-:-:S04]  /*01a0*/  FFMA R12, R6, R6, R9 ;  /* 0x00000006060c7223 */ /* 0x000fc80000000009 */
[----:B------:R-:W-:-:S05]  /*01b0*/  FFMA R12, R7, R7, R12 ;  /* 0x00000007070c7223 */ /* 0x000fca000000000c */
[----:B------:R-:W-:-:S05]  /*01c0*/  FSEL R12, R12, RZ, !P1 ;  /* 0x000000ff0c0c7208 */ /* 0x000fca0004800000 */
[----:B------:R-:W1:Y:S02]  /*01d0*/  SHFL.BFLY PT, R9, R12, 0x10, 0x1f ;  /* 0x0e001f000c097f89 */ /* 0x000e6400000e0000 */
[----:B-1----:R-:W-:Y:S02]  /*01e0*/  FADD R13, R12, R9 ;  /* 0x000000090c0d7221 */ /* 0x002fe40000000000 */
[----:B------:R1:W2:Y:S04]  /*01f0*/  LDG.E.EL R9, desc[UR6][R10.64] ;  /* 0x000000060a097981 */ /* 0x0002a8000c2e1900 */
[----:B------:R-:W3:Y:S02]  /*0200*/  SHFL.BFLY PT, R16, R13, 0x8, 0x1f ;  /* 0x0d001f000d107f89 */ /* 0x000ee400000e0000 */
[----:B---3--:R-:W-:-:S05]  /*0210*/  FADD R16, R13, R16 ;  /* 0x000000100d107221 */ /* 0x008fca0000000000 */
[----:B------:R-:W3:Y:S02]  /*0220*/  SHFL.BFLY PT, R15, R16, 0x4, 0x1f ;  /* 0x0c801f00100f7f89 */ /* 0x000ee400000e0000 */
[----:B---3--:R-:W-:-:S05]  /*0230*/  FADD R15, R16, R15 ;  /* 0x0000000f100f7221 */ /* 0x008fca0000000000 */
[----:B------:R-:W3:Y:S02]  /*0240*/  SHFL.BFLY PT, R18, R15, 0x2, 0x1f ;  /* 0x0c401f000f127f89 */ /* 0x000ee400000e0000 */
[----:B---3--:R-:W-:-:S05]  /*0250*/  FADD R18, R15, R18 ;  /* 0x000000120f127221 */ /* 0x008fca0000000000 */
[----:B------:R-:W3:Y:S01]  /*0260*/  SHFL.BFLY PT, R17, R18, 0x1, 0x1f ;  /* 0x0c201f0012117f89 */ /* 0x000ee200000e0000 */
[----:B------:R-:W-:-:S04]  /*0270*/  SHF.R.U32.HI R12, RZ, 0x3, R14 ;  /* 0x00000003ff0c7819 */ /* 0x000fc8000001160e */
[----:B------:R-:W-:Y:S01]  /*0280*/  LOP3.LUT R12, R12, 0x1c, RZ, 0xc0, !PT ;  /* 0x0000001c0c0c7812 */ /* 0x000fe200078ec0ff */
[----:B---3--:R-:W-:-:S05]  /*0290*/  FADD R17, R18, R17 ;  /* 0x0000001112117221 */ /* 0x008fca0000000000 */
[----:B------:R-:W-:Y:S01]  /*02a0*/  @!P0 STS [R12+UR4], R17 ;  /* 0x000000110c008988 */ /* 0x000fe20008000804 */
[----:B------:R-:W-:Y:S06]  /*02b0*/  BAR.SYNC.DEFER_BLOCKING 0x0 ;  /* 0x0000000000007b1d */ /* 0x000fec0000010000 */
[----:B------:R-:W1:Y:S04]  /*02c0*/  @!P2 LDS R3, [R2+UR4] ;  /* 0x000000040203a984 */ /* 0x000e680008000800 */
[----:B-1----:R-:W1:Y:S02]  /*02d0*/  SHFL.BFLY PT, R10, R3, 0x4, 0x1f ;  /* 0x0c801f00030a7f89 */ /* 0x002e6400000e0000 */
[----:B-1----:R-:W-:-:S05]  /*02e0*/  FADD R10, R3, R10 ;  /* 0x0000000a030a7221 */ /* 0x002fca0000000000 */
[----:B------:R-:W1:Y:S01]  /*02f0*/  SHFL.BFLY PT, R11, R10, 0x2, 0x1f ;  /* 0x0c401f000a0b7f89 */ /* 0x000e6200000e0000 */
[----:B------:R-:W-:Y:S01]  /*0300*/  LOP3.LUT P0, RZ, R14, 0x7, RZ, 0xc0, !PT ;  /* 0x000000070eff7812 */ /* 0x000fe2000780c0ff */
[----:B-1----:R-:W-:-:S05]  /*0310*/  FADD R11, R10, R11 ;  /* 0x0000000b0a0b7221 */ /* 0x002fca0000000000 */
[----:B------:R-:W1:Y:S01]  /*0320*/  SHFL.BFLY PT, R16, R11, 0x1, 0x1f ;  /* 0x0c201f000b107f89 */ /* 0x000e6200000e0000 */
[----:B------:R-:W-:Y:S01]  /*0330*/  ISETP.LT.AND P0, PT, R14, 0x8, !P0 ;  /* 0x000000080e00780c */ /* 0x000fe20004701270 */
[----:B-1----:R-:W-:-:S12]  /*0340*/  FADD R15, R11, R16 ;  /* 0x000000100b0f7221 */ /* 0x002fd80000000000 */
[----:B------:R1:W-:Y:S01]  /*0350*/  @P0 STS [R2+UR4], R15 ;  /* 0x0000000f02000988 */ /* 0x0003e20008000804 */
[----:B------:R-:W-:Y:S08]  /*0360*/  BAR.SYNC.DEFER_BLOCKING 0x0 ;  /* 0x0000000000007b1d */ /* 0x000ff00000010000 */
[----:B-1----:R-:W1:Y:S01]  /*0370*/  LDC.64 R2, c[0x0][0x230] ;  /* 0x00008c00ff027b82 */ /* 0x002e620000000a00 */
[----:B------:R-:W3:Y:S02]  /*0380*/  LDS R12, [UR4] ;  /* 0x00000004ff0c7984 */ /* 0x000ee40008000800 */
[----:B---3--:R-:W-:-:S05]  /*0390*/  FADD R16, RZ, R12 ;  /* 0x0000000cff107221 */ /* 0x008fca0000000000 */
[----:B------:R-:W3:Y:S01]  /*03a0*/  LDC.64 R12, c[0x0][0x210] ;  /* 0x00008400ff0c7b82 */ /* 0x000ee20000000a00 */
[----:B------:R-:W4:Y:S07]  /*03b0*/  MUFU.SQRT R17, R16 ;  /* 0x0000001000117308 */ /* 0x000f2e0000002000 */
[----:B------:R-:W-:Y:S01]  /*03c0*/  BAR.SYNC.DEFER_BLOCKING 0x0 ;  /* 0x0000000000007b1d */ /* 0x000fe20000010000 */
[C---:B----4-:R-:W-:Y:S01]  /*03d0*/  FSETP.GEU.AND P2, PT, R17.reuse, 1.175494350822287508e-38, PT ;  /* 0x008000001100780b */ /* 0x050fe20003f4e000 */
[C---:B------:R-:W-:Y:S01]  /*03e0*/  FMUL R10, R17.reuse, 0.25 ;  /* 0x3e800000110a7820 */ /* 0x040fe20000400000 */
[----:B------:R-:W-:-:S04]  /*03f0*/  FSETP.GT.AND P0, PT, R17, 8.50705917302346158658e+37, PT ;  /* 0x7e8000001100780b */ /* 0x000fc80003f04000 */
[----:B------:R-:W-:Y:S02]  /*0400*/  FSEL R18, R10, R17, P0 ;  /* 0x000000110a127208 */ /* 0x000fe40000000000 */
[----:B------:R-:W4:Y:S05]  /*0410*/  LDC.64 R10, c[0x0][0x228] ;  /* 0x00008a00ff0a7b82 */ /* 0x000f2a0000000a00 */
[----:B------:R-:W-:-:S06]  /*0420*/  @!P2 FMUL R18, R18, 16777216 ;  /* 0x4b8000001212a820 */ /* 0x000fcc0000400000 */
[----:B------:R-:W5:Y:S01]  /*0430*/  MUFU.RCP R18, R18 ;  /* 0x0000001200127308 */ /* 0x000f620000001000 */
[----:B--2---:R-:W-:Y:S01]  /*0440*/  @P0 FMUL R9, R9, 0.25 ;  /* 0x3e80000009090820 */ /* 0x004fe20000400000 */
[----:B------:R-:W-:-:S03]  /*0450*/  LOP3.LUT P0, RZ, R14, 0xff, RZ, 0xc0, !PT ;  /* 0x000000ff0eff7812 */ /* 0x000fc6000780c0ff */
[----:B------:R-:W-:Y:S01]  /*0460*/  @!P2 FMUL R9, R9, 16777216 ;  /* 0x4b8000000909a820 */ /* 0x000fe20000400000 */
[----:B---3--:R-:W-:-:S04]  /*0470*/  IMAD.WIDE R12, R8, 0x4, R12 ;  /* 0x00000004080c7825 */ /* 0x008fc800078e020c */
[----:B-----5:R-:W-:Y:S01]  /*0480*/  FMUL R9, R18, R9 ;  /* 0x0000000912097220 */ /* 0x020fe20000400000 */
[----:B----4-:R-:W-:-:S04]  /*0490*/  IMAD.WIDE R10, R0, 0x4, R10 ;  /* 0x00000004000a7825 */ /* 0x010fc800078e020a */
[-C--:B------:R-:W-:Y:S01]  /*04a0*/  FMUL R4, R4, R9.reuse ;  /* 0x0000000904047220 */ /* 0x080fe20000400000 */
[-C--:B------:R-:W-:Y:S01]  /*04b0*/  FMUL R5, R5, R9.reuse ;  /* 0x0000000905057220 */ /* 0x080fe20000400000 */
[-C--:B------:R-:W-:Y:S01]  /*04c0*/  FMUL R6, R6, R9.reuse ;  /* 0x0000000906067220 */ /* 0x080fe20000400000 */
[----:B------:R-:W-:Y:S01]  /*04d0*/  FMUL R7, R7, R9 ;  /* 0x0000000907077220 */ /* 0x000fe20000400000 */
[----:B------:R2:W-:Y:S01]  /*04e0*/  @!P0 STG.E desc[UR6][R12.64], R17 ;  /* 0x000000110c008986 */ /* 0x0005e2000c101906 */
[----:B-1----:R-:W-:-:S03]  /*04f0*/  IMAD.WIDE R2, R0, 0x4, R2 ;  /* 0x0000000400027825 */ /* 0x002fc600078e0202 */
[----:B------:R2:W-:Y:S01]  /*0500*/  @!P1 STG.E.128 desc[UR6][R10.64], R4 ;  /* 0x000000040a009986 */ /* 0x0005e2000c101d06 */
[----:B------:R-:W-:Y:S05]  /*0510*/  @P1 EXIT ;  /* 0x000000000000194d */ /* 0x000fea0003800000 */
[----:B------:R-:W-:Y:S01]  /*0520*/  STG.E.128 desc[UR6][R2.64], R4 ;  /* 0x0000000402007986 */ /* 0x000fe2000c101d06 */
[----:B------:R-:W-:Y:S05]  /*0530*/  EXIT ;  /* 0x000000000000794d */ /* 0x000fea0003800000 */
.L_x_0:
[----:B------:R-:W-:-:S00]  /*0540*/  BRA `(.L_x_0) ;  /* 0xfffffffc00fc7947 */ /* 0x000fc0000383ffff */
[----:B------:R-:W-:-:S00]  /*0550*/  NOP ;  /* 0x0000000000007918 */ /* 0x000fc00000000000 */
        /* <DEDUP_REMOVED lines=10> */
.L_x_1:


//--------------------- .nv.global.init           --------------------------
	.section	.nv.global.init,"aw",@progbits
.nv.global.init:
	.type		_$_str,@object
	.size		_$_str,(_$_str_$_2 - _$_str)
_$_str:
        /*0000*/ 	.byte	0x5f, 0x5f, 0x43, 0x55, 0x44, 0x41, 0x5f, 0x46, 0x54, 0x5a, 0x00
	.type		_$_str_$_2,@object
	.size		_$_str_$_2,(.L_1 - _$_str_$_2)
_$_str_$_2:
        /*000b*/ 	.byte	0x5f, 0x5f, 0x43, 0x55, 0x44, 0x41, 0x5f, 0x50, 0x52, 0x45, 0x43, 0x5f, 0x53, 0x51, 0x52, 0x54
        /*001b*/ 	.byte	0x00
.L_1:


//--------------------- .nv.shared.triton_per_fused__weight_norm_interface_8 --------------------------
	.section	.nv.shared.triton_per_fused__weight_norm_interface_8,"aw",@nobits
	.sectionflags	@""
	.align	16
	.zero		1024


//--------------------- .nv.constant0.triton_per_fused__weight_norm_interface_8 --------------------------
	.section	.nv.constant0.triton_per_fused__weight_norm_interface_8,"a",@progbits
	.sectionflags	@""
	.align	4
.nv.constant0.triton_per_fused__weight_norm_interface_8:
	.zero		576
